.version 6.5
.target sm_30
.address_size 64

.visible .entry madc_cc(
	.param .u64 input,
	.param .u64 output
)
{
	.reg .u64 	    in_addr;
    .reg .u64 	    out_addr;
    .reg .s32 	    dst1;
    .reg .s32 	    dst2;
    .reg .b32 	    src1;
    .reg .b32 	    src2;
    .reg .b32 	    src3;

	ld.param.u64    in_addr, [input];
    ld.param.u64    out_addr, [output];

    ld.s32          src1, [in_addr];
    ld.s32          src2, [in_addr+4];
    ld.b32          src3, [in_addr+8];
    mad.lo.cc.s32   dst1, src1, src2, src3;
    madc.hi.s32     dst2, src1, src2, 3;
    st.s32          [out_addr], dst1;
    st.s32          [out_addr+4], dst2;
	ret;
}


// ===== COMPILED SASS (sm_100) =====

	.target	sm_100

	.elftype	@"ET_EXEC"


//--------------------- .note.nv.tkinfo           --------------------------
	.section	.note.nv.tkinfo,"",@"SHT_NOTE"
	.sectionflags	@"SHF_NOTE_NV_TKINFO"
	.tkinfo
        /*0018*/ 	.word	0x00000002
        /*0030*/ 	.string	""
        /*0030*/ 	.string	"ptxas"
        /*0030*/ 	.string	"Cuda compilation tools, release 13.0, V13.0.88"
        /*0030*/ 	.string	"Build cuda_13.0.r13.0/compiler.36424714_0"
        /*0030*/ 	.string	"-arch sm_100 "



//--------------------- .note.nv.cuinfo           --------------------------
	.section	.note.nv.cuinfo,"",@"SHT_NOTE"
	.sectionflags	@"SHF_NOTE_NV_CUINFO"
        /*0018*/ 	.short	0x0002
        /*001a*/ 	.short	0x001e
        /*001c*/ 	.short	0x0082
	.zero		2


//--------------------- .nv.info                  --------------------------
	.section	.nv.info,"",@"SHT_CUDA_INFO"
	.align	4


	//----- nvinfo : EIATTR_REGCOUNT
	.align		4
        /*0000*/ 	.byte	0x04, 0x2f
        /*0002*/ 	.short	(.L_1 - .L_0)
	.align		4
.L_0:
        /*0004*/ 	.word	index@(madc_cc)
        /*0008*/ 	.word	0x0000000c


	//----- nvinfo : EIATTR_FRAME_SIZE
	.align		4
.L_1:
        /*000c*/ 	.byte	0x04, 0x11
        /*000e*/ 	.short	(.L_3 - .L_2)
	.align		4
.L_2:
        /*0010*/ 	.word	index@(madc_cc)
        /*0014*/ 	.word	0x00000000


	//----- nvinfo : EIATTR_MIN_STACK_SIZE
	.align		4
.L_3:
        /*0018*/ 	.byte	0x04, 0x12
        /*001a*/ 	.short	(.L_5 - .L_4)
	.align		4
.L_4:
        /*001c*/ 	.word	index@(madc_cc)
        /*0020*/ 	.word	0x00000000
.L_5:


//--------------------- .nv.compat                --------------------------
	.section	.nv.compat,"",@"SHT_CUDA_COMPAT_INFO"
	.align	4
        /*0000*/ 	.byte	0x02, 0x09, 0x00, 0x00, 0x02, 0x02, 0x01, 0x00, 0x02, 0x05, 0x05, 0x00, 0x03, 0x07, 0x01, 0x01
        /*0010*/ 	.byte	0x02, 0x03, 0x00, 0x00, 0x02, 0x06, 0x01, 0x00, 0x04, 0x0b, 0x08, 0x00, 0x09, 0x00, 0x00, 0x00
        /*0020*/ 	.byte	0x00, 0x00, 0x00, 0x00


//--------------------- .nv.info.madc_cc          --------------------------
	.section	.nv.info.madc_cc,"",@"SHT_CUDA_INFO"
	.sectionflags	@""
	.align	4


	//----- nvinfo : EIATTR_CUDA_API_VERSION
	.align		4
        /*0000*/ 	.byte	0x04, 0x37
        /*0002*/ 	.short	(.L_7 - .L_6)
.L_6:
        /*0004*/ 	.word	0x00000082


	//----- nvinfo : EIATTR_KPARAM_INFO
	.align		4
.L_7:
        /*0008*/ 	.byte	0x04, 0x17
        /*000a*/ 	.short	(.L_9 - .L_8)
.L_8:
        /*000c*/ 	.word	0x00000000
        /*0010*/ 	.short	0x0001
        /*0012*/ 	.short	0x0008
        /*0014*/ 	.byte	0x00, 0xf0, 0x21, 0x00


	//----- nvinfo : EIATTR_KPARAM_INFO
	.align		4
.L_9:
        /*0018*/ 	.byte	0x04, 0x17
        /*001a*/ 	.short	(.L_11 - .L_10)
.L_10:
        /*001c*/ 	.word	0x00000000
        /*0020*/ 	.short	0x0000
        /*0022*/ 	.short	0x0000
        /*0024*/ 	.byte	0x00, 0xf0, 0x21, 0x00


	//----- nvinfo : EIATTR_SPARSE_MMA_MASK
	.align		4
.L_11:
        /*0028*/ 	.byte	0x03, 0x50
        /*002a*/ 	.short	0x0000


	//----- nvinfo : EIATTR_MAXREG_COUNT
	.align		4
        /*002c*/ 	.byte	0x03, 0x1b
        /*002e*/ 	.short	0x00ff


	//----- nvinfo : EIATTR_MERCURY_ISA_VERSION
	.align		4
        /*0030*/ 	.byte	0x03, 0x5f
        /*0032*/ 	.short	0x0101


	//----- nvinfo : EIATTR_VRC_CTA_INIT_COUNT
	.align		4
        /*0034*/ 	.byte	0x02, 0x4a
	.zero		1
	.zero		1


	//----- nvinfo : EIATTR_EXIT_INSTR_OFFSETS
	.align		4
        /*0038*/ 	.byte	0x04, 0x1c
        /*003a*/ 	.short	(.L_13 - .L_12)


	//   ....[0]....
.L_12:
        /*003c*/ 	.word	0x000000b0


	//----- nvinfo : EIATTR_CBANK_PARAM_SIZE
	.align		4
.L_13:
        /*0040*/ 	.byte	0x03, 0x19
        /*0042*/ 	.short	0x0010


	//----- nvinfo : EIATTR_PARAM_CBANK
	.align		4
        /*0044*/ 	.byte	0x04, 0x0a
        /*0046*/ 	.short	(.L_15 - .L_14)
	.align		4
.L_14:
        /*0048*/ 	.word	index@(.nv.constant0.madc_cc)
        /*004c*/ 	.short	0x0380
        /*004e*/ 	.short	0x0010


	//----- nvinfo : EIATTR_SW_WAR
	.align		4
.L_15:
        /*0050*/ 	.byte	0x04, 0x36
        /*0052*/ 	.short	(.L_17 - .L_16)
.L_16:
        /*0054*/ 	.word	0x00000008
.L_17:


//--------------------- .nv.callgraph             --------------------------
	.section	.nv.callgraph,"",@"SHT_CUDA_CALLGRAPH"
	.align	4
	.sectionentsize	8
	.align		4
        /*0000*/ 	.word	0x00000000
	.align		4
        /*0004*/ 	.word	0xffffffff
	.align		4
        /*0008*/ 	.word	0x00000000
	.align		4
        /*000c*/ 	.word	0xfffffffe
	.align		4
        /*0010*/ 	.word	0x00000000
	.align		4
        /*0014*/ 	.word	0xfffffffd
	.align		4
        /*0018*/ 	.word	0x00000000
	.align		4
        /*001c*/ 	.word	0xfffffffc


//--------------------- .text.madc_cc             --------------------------
	.section	.text.madc_cc,"ax",@progbits
	.align	128
        .global         madc_cc
        .type           madc_cc,@function
        .size           madc_cc,(.L_x_1 - madc_cc)
        .other          madc_cc,@"STO_CUDA_ENTRY STV_DEFAULT"
madc_cc:
.text.madc_cc:
[----:B------:R-:W-:Y:S08]  /*0000*/  LDC R1, c[0x0][0x37c] ;  /* 0x0000df00ff017b82 */ /* 0x000ff00000000800 */
[----:B------:R-:W0:Y:S01]  /*0010*/  LDC.64 R2, c[0x0][0x380] ;  /* 0x0000e000ff027b82 */ /* 0x000e220000000a00 */
[----:B------:R-:W0:Y:S02]  /*0020*/  LDCU.64 UR4, c[0x0][0x358] ;  /* 0x00006b00ff0477ac */ /* 0x000e240008000a00 */
[----:B0-----:R-:W2:Y:S04]  /*0030*/  LD.E R9, desc[UR4][R2.64] ;  /* 0x0000000402097980 */ /* 0x001ea8000c101900 */
[----:B------:R-:W2:Y:S04]  /*0040*/  LD.E R6, desc[UR4][R2.64+0x8] ;  /* 0x0000080402067980 */ /* 0x000ea8000c101900 */
[----:B------:R-:W2:Y:S01]  /*0050*/  LD.E R0, desc[UR4][R2.64+0x4] ;  /* 0x0000040402007980 */ /* 0x000ea2000c101900 */
[----:B------:R-:W0:Y:S01]  /*0060*/  LDC.64 R4, c[0x0][0x388] ;  /* 0x0000e200ff047b82 */ /* 0x000e220000000a00 */
[----:B------:R-:W-:-:S03]  /*0070*/  HFMA2 R7, -RZ, RZ, 0, 1.78813934326171875e-07 ;  /* 0x00000003ff077431 */ /* 0x000fc600000001ff */
[----:B--2---:R-:W-:-:S05]  /*0080*/  IMAD.WIDE R6, R9, R0, R6 ;  /* 0x0000000009067225 */ /* 0x004fca00078e0206 */
[----:B0-----:R-:W-:Y:S04]  /*0090*/  ST.E desc[UR4][R4.64], R6 ;  /* 0x0000000604007985 */ /* 0x001fe8000c101904 */
[----:B------:R-:W-:Y:S01]  /*00a0*/  ST.E desc[UR4][R4.64+0x4], R7 ;  /* 0x0000040704007985 */ /* 0x000fe2000c101904 */
[----:B------:R-:W-:Y:S05]  /*00b0*/  EXIT ;  /* 0x000000000000794d */ /* 0x000fea0003800000 */
.L_x_0:
[----:B------:R-:W-:-:S00]  /*00c0*/  BRA `(.L_x_0) ;  /* 0xfffffffc00fc7947 */ /* 0x000fc0000383ffff */
[----:B------:R-:W-:-:S00]  /*00d0*/  NOP ;  /* 0x0000000000007918 */ /* 0x000fc00000000000 */
        /* <DEDUP_REMOVED lines=10> */
.L_x_1:


//--------------------- .nv.shared.reserved.0     --------------------------
	.section	.nv.shared.reserved.0,"aw",@nobits
	.weak		__nv_reservedSMEM_offset_0_alias
	.size		__nv_reservedSMEM_offset_0_alias, 0, 64
	.other		__nv_reservedSMEM_offset_0_alias,@"STO_CUDA_RESERVED_SHARED STV_DEFAULT"
__nv_reservedSMEM_offset_0_alias:
	.zero		0
	.zero		64


//--------------------- .nv.constant0.madc_cc     --------------------------
	.section	.nv.constant0.madc_cc,"a",@progbits
	.sectionflags	@""
	.align	4
.nv.constant0.madc_cc:
	.zero		912


//--------------------- SYMBOLS --------------------------

	.type		.nv.reservedSmem.offset0,@object
	.size		.nv.reservedSmem.offset0,0x4
